//
// Generated by NVIDIA NVVM Compiler
//
// Compiler Build ID: CL-36424714
// Cuda compilation tools, release 13.0, V13.0.88
// Based on NVVM 20.0.0
//

.version 9.0
.target sm_100
.address_size 64

	// .globl	_Z20bedSlopeSourceSolverPfS_S_iiff

.visible .entry _Z20bedSlopeSourceSolverPfS_S_iiff(
	.param .u64 .ptr .align 1 _Z20bedSlopeSourceSolverPfS_S_iiff_param_0,
	.param .u64 .ptr .align 1 _Z20bedSlopeSourceSolverPfS_S_iiff_param_1,
	.param .u64 .ptr .align 1 _Z20bedSlopeSourceSolverPfS_S_iiff_param_2,
	.param .u32 _Z20bedSlopeSourceSolverPfS_S_iiff_param_3,
	.param .u32 _Z20bedSlopeSourceSolverPfS_S_iiff_param_4,
	.param .f32 _Z20bedSlopeSourceSolverPfS_S_iiff_param_5,
	.param .f32 _Z20bedSlopeSourceSolverPfS_S_iiff_param_6
)
{


	ret;

}


// ===== COMPILED SASS (sm_100) =====

	.target	sm_100

	.elftype	@"ET_EXEC"


//--------------------- .note.nv.tkinfo           --------------------------
	.section	.note.nv.tkinfo,"",@"SHT_NOTE"
	.sectionflags	@"SHF_NOTE_NV_TKINFO"
	.tkinfo
        /*0018*/ 	.word	0x00000002
        /*0030*/ 	.string	""
        /*0030*/ 	.string	"ptxas"
        /*0030*/ 	.string	"Cuda compilation tools, release 13.0, V13.0.88"
        /*0030*/ 	.string	"Build cuda_13.0.r13.0/compiler.36424714_0"
        /*0030*/ 	.string	"-arch sm_100 -m 64 "



//--------------------- .note.nv.cuinfo           --------------------------
	.section	.note.nv.cuinfo,"",@"SHT_NOTE"
	.sectionflags	@"SHF_NOTE_NV_CUINFO"
        /*0018*/ 	.short	0x0002
        /*001a*/ 	.short	0x0064
        /*001c*/ 	.short	0x0082
	.zero		2


//--------------------- .nv.info                  --------------------------
	.section	.nv.info,"",@"SHT_CUDA_INFO"
	.align	4


	//----- nvinfo : EIATTR_REGCOUNT
	.align		4
        /*0000*/ 	.byte	0x04, 0x2f
        /*0002*/ 	.short	(.L_1 - .L_0)
	.align		4
.L_0:
        /*0004*/ 	.word	index@(_Z20bedSlopeSourceSolverPfS_S_iiff)
        /*0008*/ 	.word	0x00000004


	//----- nvinfo : EIATTR_FRAME_SIZE
	.align		4
.L_1:
        /*000c*/ 	.byte	0x04, 0x11
        /*000e*/ 	.short	(.L_3 - .L_2)
	.align		4
.L_2:
        /*0010*/ 	.word	index@(_Z20bedSlopeSourceSolverPfS_S_iiff)
        /*0014*/ 	.word	0x00000000


	//----- nvinfo : EIATTR_MIN_STACK_SIZE
	.align		4
.L_3:
        /*0018*/ 	.byte	0x04, 0x12
        /*001a*/ 	.short	(.L_5 - .L_4)
	.align		4
.L_4:
        /*001c*/ 	.word	index@(_Z20bedSlopeSourceSolverPfS_S_iiff)
        /*0020*/ 	.word	0x00000000
.L_5:


//--------------------- .nv.compat                --------------------------
	.section	.nv.compat,"",@"SHT_CUDA_COMPAT_INFO"
	.align	4
        /*0000*/ 	.byte	0x02, 0x09, 0x00, 0x00, 0x02, 0x02, 0x01, 0x00, 0x02, 0x05, 0x05, 0x00, 0x03, 0x07, 0x01, 0x01
        /*0010*/ 	.byte	0x02, 0x03, 0x00, 0x00, 0x02, 0x06, 0x01, 0x00, 0x04, 0x0b, 0x08, 0x00, 0x09, 0x00, 0x00, 0x00
        /*0020*/ 	.byte	0x00, 0x00, 0x00, 0x00


//--------------------- .nv.info._Z20bedSlopeSourceSolverPfS_S_iiff --------------------------
	.section	.nv.info._Z20bedSlopeSourceSolverPfS_S_iiff,"",@"SHT_CUDA_INFO"
	.sectionflags	@""
	.align	4


	//----- nvinfo : EIATTR_CUDA_API_VERSION
	.align		4
        /*0000*/ 	.byte	0x04, 0x37
        /*0002*/ 	.short	(.L_7 - .L_6)
.L_6:
        /*0004*/ 	.word	0x00000082


	//----- nvinfo : EIATTR_KPARAM_INFO
	.align		4
.L_7:
        /*0008*/ 	.byte	0x04, 0x17
        /*000a*/ 	.short	(.L_9 - .L_8)
.L_8:
        /*000c*/ 	.word	0x00000000
        /*0010*/ 	.short	0x0006
        /*0012*/ 	.short	0x0024
        /*0014*/ 	.byte	0x00, 0xf0, 0x11, 0x00


	//----- nvinfo : EIATTR_KPARAM_INFO
	.align		4
.L_9:
        /*0018*/ 	.byte	0x04, 0x17
        /*001a*/ 	.short	(.L_11 - .L_10)
.L_10:
        /*001c*/ 	.word	0x00000000
        /*0020*/ 	.short	0x0005
        /*0022*/ 	.short	0x0020
        /*0024*/ 	.byte	0x00, 0xf0, 0x11, 0x00


	//----- nvinfo : EIATTR_KPARAM_INFO
	.align		4
.L_11:
        /*0028*/ 	.byte	0x04, 0x17
        /*002a*/ 	.short	(.L_13 - .L_12)
.L_12:
        /*002c*/ 	.word	0x00000000
        /*0030*/ 	.short	0x0004
        /*0032*/ 	.short	0x001c
        /*0034*/ 	.byte	0x00, 0xf0, 0x11, 0x00


	//----- nvinfo : EIATTR_KPARAM_INFO
	.align		4
.L_13:
        /*0038*/ 	.byte	0x04, 0x17
        /*003a*/ 	.short	(.L_15 - .L_14)
.L_14:
        /*003c*/ 	.word	0x00000000
        /*0040*/ 	.short	0x0003
        /*0042*/ 	.short	0x0018
        /*0044*/ 	.byte	0x00, 0xf0, 0x11, 0x00


	//----- nvinfo : EIATTR_KPARAM_INFO
	.align		4
.L_15:
        /*0048*/ 	.byte	0x04, 0x17
        /*004a*/ 	.short	(.L_17 - .L_16)
.L_16:
        /*004c*/ 	.word	0x00000000
        /*0050*/ 	.short	0x0002
        /*0052*/ 	.short	0x0010
        /*0054*/ 	.byte	0x00, 0xf5, 0x21, 0x00


	//----- nvinfo : EIATTR_KPARAM_INFO
	.align		4
.L_17:
        /*0058*/ 	.byte	0x04, 0x17
        /*005a*/ 	.short	(.L_19 - .L_18)
.L_18:
        /*005c*/ 	.word	0x00000000
        /*0060*/ 	.short	0x0001
        /*0062*/ 	.short	0x0008
        /*0064*/ 	.byte	0x00, 0xf5, 0x21, 0x00


	//----- nvinfo : EIATTR_KPARAM_INFO
	.align		4
.L_19:
        /*0068*/ 	.byte	0x04, 0x17
        /*006a*/ 	.short	(.L_21 - .L_20)
.L_20:
        /*006c*/ 	.word	0x00000000
        /*0070*/ 	.short	0x0000
        /*0072*/ 	.short	0x0000
        /*0074*/ 	.byte	0x00, 0xf5, 0x21, 0x00


	//----- nvinfo : EIATTR_SPARSE_MMA_MASK
	.align		4
.L_21:
        /*0078*/ 	.byte	0x03, 0x50
        /*007a*/ 	.short	0x0000


	//----- nvinfo : EIATTR_MAXREG_COUNT
	.align		4
        /*007c*/ 	.byte	0x03, 0x1b
        /*007e*/ 	.short	0x00ff


	//----- nvinfo : EIATTR_MERCURY_ISA_VERSION
	.align		4
        /*0080*/ 	.byte	0x03, 0x5f
        /*0082*/ 	.short	0x0101


	//----- nvinfo : EIATTR_VRC_CTA_INIT_COUNT
	.align		4
        /*0084*/ 	.byte	0x02, 0x4a
	.zero		1
	.zero		1


	//----- nvinfo : EIATTR_EXIT_INSTR_OFFSETS
	.align		4
        /*0088*/ 	.byte	0x04, 0x1c
        /*008a*/ 	.short	(.L_23 - .L_22)


	//   ....[0]....
.L_22:
        /*008c*/ 	.word	0x00000010


	//----- nvinfo : EIATTR_CBANK_PARAM_SIZE
	.align		4
.L_23:
        /*0090*/ 	.byte	0x03, 0x19
        /*0092*/ 	.short	0x0028


	//----- nvinfo : EIATTR_PARAM_CBANK
	.align		4
        /*0094*/ 	.byte	0x04, 0x0a
        /*0096*/ 	.short	(.L_25 - .L_24)
	.align		4
.L_24:
        /*0098*/ 	.word	index@(.nv.constant0._Z20bedSlopeSourceSolverPfS_S_iiff)
        /*009c*/ 	.short	0x0380
        /*009e*/ 	.short	0x0028


	//----- nvinfo : EIATTR_SW_WAR
	.align		4
.L_25:
        /*00a0*/ 	.byte	0x04, 0x36
        /*00a2*/ 	.short	(.L_27 - .L_26)
.L_26:
        /*00a4*/ 	.word	0x00000008
.L_27:


//--------------------- .nv.callgraph             --------------------------
	.section	.nv.callgraph,"",@"SHT_CUDA_CALLGRAPH"
	.align	4
	.sectionentsize	8
	.align		4
        /*0000*/ 	.word	0x00000000
	.align		4
        /*0004*/ 	.word	0xffffffff
	.align		4
        /*0008*/ 	.word	0x00000000
	.align		4
        /*000c*/ 	.word	0xfffffffe
	.align		4
        /*0010*/ 	.word	0x00000000
	.align		4
        /*0014*/ 	.word	0xfffffffd
	.align		4
        /*0018*/ 	.word	0x00000000
	.align		4
        /*001c*/ 	.word	0xfffffffc


//--------------------- .text._Z20bedSlopeSourceSolverPfS_S_iiff --------------------------
	.section	.text._Z20bedSlopeSourceSolverPfS_S_iiff,"ax",@progbits
	.align	128
        .global         _Z20bedSlopeSourceSolverPfS_S_iiff
        .type           _Z20bedSlopeSourceSolverPfS_S_iiff,@function
        .size           _Z20bedSlopeSourceSolverPfS_S_iiff,(.L_x_1 - _Z20bedSlopeSourceSolverPfS_S_iiff)
        .other          _Z20bedSlopeSourceSolverPfS_S_iiff,@"STO_CUDA_ENTRY STV_DEFAULT"
_Z20bedSlopeSourceSolverPfS_S_iiff:
.text._Z20bedSlopeSourceSolverPfS_S_iiff:
[----:B------:R-:W-:Y:S01]  /*0000*/  LDC R1, c[0x0][0x37c] ;  /* 0x0000df00ff017b82 */ /* 0x000fe20000000800 */
[----:B------:R-:W-:Y:S05]  /*0010*/  EXIT ;  /* 0x000000000000794d */ /* 0x000fea0003800000 */
.L_x_0:
[----:B------:R-:W-:-:S00]  /*0020*/  BRA `(.L_x_0) ;  /* 0xfffffffc00fc7947 */ /* 0x000fc0000383ffff */
[----:B------:R-:W-:-:S00]  /*0030*/  NOP ;  /* 0x0000000000007918 */ /* 0x000fc00000000000 */
        /* <DEDUP_REMOVED lines=12> */
.L_x_1:


//--------------------- .nv.shared.reserved.0     --------------------------
	.section	.nv.shared.reserved.0,"aw",@nobits
	.weak		__nv_reservedSMEM_offset_0_alias
	.size		__nv_reservedSMEM_offset_0_alias, 0, 64
	.other		__nv_reservedSMEM_offset_0_alias,@"STO_CUDA_RESERVED_SHARED STV_DEFAULT"
__nv_reservedSMEM_offset_0_alias:
	.zero		0
	.zero		64


//--------------------- .nv.constant0._Z20bedSlopeSourceSolverPfS_S_iiff --------------------------
	.section	.nv.constant0._Z20bedSlopeSourceSolverPfS_S_iiff,"a",@progbits
	.sectionflags	@""
	.align	4
.nv.constant0._Z20bedSlopeSourceSolverPfS_S_iiff:
	.zero		936


//--------------------- SYMBOLS --------------------------

	.type		.nv.reservedSmem.offset0,@object
	.size		.nv.reservedSmem.offset0,0x4
